//
// Generated by NVIDIA NVVM Compiler
//
// Compiler Build ID: CL-36424714
// Cuda compilation tools, release 13.0, V13.0.88
// Based on NVVM 20.0.0
//

.version 9.0
.target sm_100
.address_size 64

	// .globl	_Z10foo_kerneli
.extern .func  (.param .b32 func_retval0) vprintf
(
	.param .b64 vprintf_param_0,
	.param .b64 vprintf_param_1
)
;
.global .align 1 .b8 $str[10] = {108, 111, 111, 112, 58, 32, 37, 100, 10};

.visible .entry _Z10foo_kerneli(
	.param .u32 _Z10foo_kerneli_param_0
)
{
	.local .align 8 .b8 	__local_depot0[8];
	.reg .b64 	%SP;
	.reg .b64 	%SPL;
	.reg .b32 	%r<4>;
	.reg .b64 	%rd<5>;

	mov.u64 	%SPL, __local_depot0;
	cvta.local.u64 	%SP, %SPL;
	ld.param.u32 	%r1, [_Z10foo_kerneli_param_0];
	add.u64 	%rd1, %SP, 0;
	add.u64 	%rd2, %SPL, 0;
	st.local.u32 	[%rd2], %r1;
	mov.u64 	%rd3, $str;
	cvta.global.u64 	%rd4, %rd3;
	{ // callseq 0, 0
	.param .b64 param0;
	st.param.b64 	[param0], %rd4;
	.param .b64 param1;
	st.param.b64 	[param1], %rd1;
	.param .b32 retval0;
	call.uni (retval0), 
	vprintf, 
	(
	param0, 
	param1
	);
	ld.param.b32 	%r2, [retval0];
	} // callseq 0
	ret;

}


// ===== COMPILED SASS (sm_100) =====

	.target	sm_100

	.elftype	@"ET_EXEC"


//--------------------- .note.nv.tkinfo           --------------------------
	.section	.note.nv.tkinfo,"",@"SHT_NOTE"
	.sectionflags	@"SHF_NOTE_NV_TKINFO"
	.tkinfo
        /*0018*/ 	.word	0x00000002
        /*0030*/ 	.string	""
        /*0030*/ 	.string	"ptxas"
        /*0030*/ 	.string	"Cuda compilation tools, release 13.0, V13.0.88"
        /*0030*/ 	.string	"Build cuda_13.0.r13.0/compiler.36424714_0"
        /*0030*/ 	.string	"-arch sm_100 -m 64 "



//--------------------- .note.nv.cuinfo           --------------------------
	.section	.note.nv.cuinfo,"",@"SHT_NOTE"
	.sectionflags	@"SHF_NOTE_NV_CUINFO"
        /*0018*/ 	.short	0x0002
        /*001a*/ 	.short	0x0064
        /*001c*/ 	.short	0x0082
	.zero		2


//--------------------- .nv.info                  --------------------------
	.section	.nv.info,"",@"SHT_CUDA_INFO"
	.align	4


	//----- nvinfo : EIATTR_REGCOUNT
	.align		4
        /*0000*/ 	.byte	0x04, 0x2f
        /*0002*/ 	.short	(.L_2 - .L_1)
	.align		4
.L_1:
        /*0004*/ 	.word	index@(_Z10foo_kerneli)
        /*0008*/ 	.word	0x00000018


	//----- nvinfo : EIATTR_FRAME_SIZE
	.align		4
.L_2:
        /*000c*/ 	.byte	0x04, 0x11
        /*000e*/ 	.short	(.L_4 - .L_3)
	.align		4
.L_3:
        /*0010*/ 	.word	index@(_Z10foo_kerneli)
        /*0014*/ 	.word	0x00000008


	//----- nvinfo : EIATTR_MIN_STACK_SIZE
	.align		4
.L_4:
        /*0018*/ 	.byte	0x04, 0x12
        /*001a*/ 	.short	(.L_6 - .L_5)
	.align		4
.L_5:
        /*001c*/ 	.word	index@(_Z10foo_kerneli)
        /*0020*/ 	.word	0x00000008
.L_6:


//--------------------- .nv.compat                --------------------------
	.section	.nv.compat,"",@"SHT_CUDA_COMPAT_INFO"
	.align	4
        /*0000*/ 	.byte	0x02, 0x09, 0x00, 0x00, 0x02, 0x02, 0x01, 0x00, 0x02, 0x05, 0x05, 0x00, 0x03, 0x07, 0x01, 0x01
        /*0010*/ 	.byte	0x02, 0x03, 0x00, 0x00, 0x02, 0x06, 0x01, 0x00, 0x04, 0x0b, 0x08, 0x00, 0x09, 0x00, 0x00, 0x00
        /*0020*/ 	.byte	0x00, 0x00, 0x00, 0x00


//--------------------- .nv.info._Z10foo_kerneli  --------------------------
	.section	.nv.info._Z10foo_kerneli,"",@"SHT_CUDA_INFO"
	.sectionflags	@""
	.align	4


	//----- nvinfo : EIATTR_CUDA_API_VERSION
	.align		4
        /*0000*/ 	.byte	0x04, 0x37
        /*0002*/ 	.short	(.L_8 - .L_7)
.L_7:
        /*0004*/ 	.word	0x00000082


	//----- nvinfo : EIATTR_KPARAM_INFO
	.align		4
.L_8:
        /*0008*/ 	.byte	0x04, 0x17
        /*000a*/ 	.short	(.L_10 - .L_9)
.L_9:
        /*000c*/ 	.word	0x00000000
        /*0010*/ 	.short	0x0000
        /*0012*/ 	.short	0x0000
        /*0014*/ 	.byte	0x00, 0xf0, 0x11, 0x00


	//----- nvinfo : EIATTR_SPARSE_MMA_MASK
	.align		4
.L_10:
        /*0018*/ 	.byte	0x03, 0x50
        /*001a*/ 	.short	0x0000


	//----- nvinfo : EIATTR_MAXREG_COUNT
	.align		4
        /*001c*/ 	.byte	0x03, 0x1b
        /*001e*/ 	.short	0x00ff


	//----- nvinfo : EIATTR_EXTERNS
	.align		4
        /*0020*/ 	.byte	0x04, 0x0f
        /*0022*/ 	.short	(.L_12 - .L_11)


	//   ....[0]....
	.align		4
.L_11:
        /*0024*/ 	.word	index@(vprintf)


	//----- nvinfo : EIATTR_MERCURY_ISA_VERSION
	.align		4
.L_12:
        /*0028*/ 	.byte	0x03, 0x5f
        /*002a*/ 	.short	0x0101


	//----- nvinfo : EIATTR_VRC_CTA_INIT_COUNT
	.align		4
        /*002c*/ 	.byte	0x02, 0x4a
	.zero		1
	.zero		1


	//----- nvinfo : EIATTR_SYSCALL_OFFSETS
	.align		4
        /*0030*/ 	.byte	0x04, 0x46
        /*0032*/ 	.short	(.L_14 - .L_13)


	//   ....[0]....
.L_13:
        /*0034*/ 	.word	0x000000e0


	//----- nvinfo : EIATTR_EXIT_INSTR_OFFSETS
	.align		4
.L_14:
        /*0038*/ 	.byte	0x04, 0x1c
        /*003a*/ 	.short	(.L_16 - .L_15)


	//   ....[0]....
.L_15:
        /*003c*/ 	.word	0x000000f0


	//----- nvinfo : EIATTR_CBANK_PARAM_SIZE
	.align		4
.L_16:
        /*0040*/ 	.byte	0x03, 0x19
        /*0042*/ 	.short	0x0004


	//----- nvinfo : EIATTR_PARAM_CBANK
	.align		4
        /*0044*/ 	.byte	0x04, 0x0a
        /*0046*/ 	.short	(.L_18 - .L_17)
	.align		4
.L_17:
        /*0048*/ 	.word	index@(.nv.constant0._Z10foo_kerneli)
        /*004c*/ 	.short	0x0380
        /*004e*/ 	.short	0x0004


	//----- nvinfo : EIATTR_SW_WAR
	.align		4
.L_18:
        /*0050*/ 	.byte	0x04, 0x36
        /*0052*/ 	.short	(.L_20 - .L_19)
.L_19:
        /*0054*/ 	.word	0x00000008
.L_20:


//--------------------- .nv.callgraph             --------------------------
	.section	.nv.callgraph,"",@"SHT_CUDA_CALLGRAPH"
	.align	4
	.sectionentsize	8
	.align		4
        /*0000*/ 	.word	0x00000000
	.align		4
        /*0004*/ 	.word	0xffffffff
	.align		4
        /*0008*/ 	.word	index@(_Z10foo_kerneli)
	.align		4
        /*000c*/ 	.word	index@(vprintf)
	.align		4
        /*0010*/ 	.word	0x00000000
	.align		4
        /*0014*/ 	.word	0xfffffffe
	.align		4
        /*0018*/ 	.word	0x00000000
	.align		4
        /*001c*/ 	.word	0xfffffffd
	.align		4
        /*0020*/ 	.word	0x00000000
	.align		4
        /*0024*/ 	.word	0xfffffffc


//--------------------- .nv.constant4             --------------------------
	.section	.nv.constant4,"a",@progbits
	.align	8
	.align		8
.nv.constant4:
        /*0000*/ 	.dword	vprintf
	.align		8
        /*0008*/ 	.dword	$str


//--------------------- .text._Z10foo_kerneli     --------------------------
	.section	.text._Z10foo_kerneli,"ax",@progbits
	.align	128
        .global         _Z10foo_kerneli
        .type           _Z10foo_kerneli,@function
        .size           _Z10foo_kerneli,(.L_x_2 - _Z10foo_kerneli)
        .other          _Z10foo_kerneli,@"STO_CUDA_ENTRY STV_DEFAULT"
_Z10foo_kerneli:
.text._Z10foo_kerneli:
[----:B------:R-:W0:Y:S08]  /*0000*/  LDC R1, c[0x0][0x37c] ;  /* 0x0000df00ff017b82 */ /* 0x000e300000000800 */
[----:B------:R-:W1:Y:S01]  /*0010*/  LDC R8, c[0x0][0x380] ;  /* 0x0000e000ff087b82 */ /* 0x000e620000000800 */
[----:B0-----:R-:W-:Y:S01]  /*0020*/  VIADD R1, R1, 0xfffffff8 ;  /* 0xfffffff801017836 */ /* 0x001fe20000000000 */
[----:B------:R-:W-:Y:S01]  /*0030*/  MOV R0, 0x0 ;  /* 0x0000000000007802 */ /* 0x000fe20000000f00 */
[----:B------:R-:W0:Y:S01]  /*0040*/  LDCU UR4, c[0x0][0x2f8] ;  /* 0x00005f00ff0477ac */ /* 0x000e220008000800 */
[----:B------:R-:W2:Y:S04]  /*0050*/  LDCU.64 UR6, c[0x4][0x8] ;  /* 0x01000100ff0677ac */ /* 0x000ea80008000a00 */
[----:B------:R3:W4:Y:S01]  /*0060*/  LDC.64 R2, c[0x4][R0] ;  /* 0x0100000000027b82 */ /* 0x0007220000000a00 */
[----:B------:R-:W5:Y:S01]  /*0070*/  LDCU UR5, c[0x0][0x2fc] ;  /* 0x00005f80ff0577ac */ /* 0x000f620008000800 */
[----:B0-----:R-:W-:Y:S01]  /*0080*/  IADD3 R6, P0, PT, R1, UR4, RZ ;  /* 0x0000000401067c10 */ /* 0x001fe2000ff1e0ff */
[----:B-1----:R3:W-:Y:S01]  /*0090*/  STL [R1], R8 ;  /* 0x0000000801007387 */ /* 0x0027e20000100800 */
[----:B--2---:R-:W-:Y:S01]  /*00a0*/  IMAD.U32 R4, RZ, RZ, UR6 ;  /* 0x00000006ff047e24 */ /* 0x004fe2000f8e00ff */
[----:B------:R-:W-:-:S02]  /*00b0*/  MOV R5, UR7 ;  /* 0x0000000700057c02 */ /* 0x000fc40008000f00 */
[----:B-----5:R-:W-:-:S08]  /*00c0*/  IMAD.X R7, RZ, RZ, UR5, P0 ;  /* 0x00000005ff077e24 */ /* 0x020fd000080e06ff */
[----:B------:R-:W-:-:S07]  /*00d0*/  LEPC R20, `(.L_x_0) ;  /* 0x000000001014794e */ /* 0x000fce0000000000 */
[----:B---34-:R-:W-:Y:S05]  /*00e0*/  CALL.ABS.NOINC R2 ;  /* 0x0000000002007343 */ /* 0x018fea0003c00000 */
.L_x_0:
[----:B------:R-:W-:Y:S05]  /*00f0*/  EXIT ;  /* 0x000000000000794d */ /* 0x000fea0003800000 */
.L_x_1:
[----:B------:R-:W-:-:S00]  /*0100*/  BRA `(.L_x_1) ;  /* 0xfffffffc00fc7947 */ /* 0x000fc0000383ffff */
[----:B------:R-:W-:-:S00]  /*0110*/  NOP ;  /* 0x0000000000007918 */ /* 0x000fc00000000000 */
        /* <DEDUP_REMOVED lines=14> */
.L_x_2:


//--------------------- .nv.global.init           --------------------------
	.section	.nv.global.init,"aw",@progbits
.nv.global.init:
	.type		$str,@object
	.size		$str,(.L_0 - $str)
$str:
        /*0000*/ 	.byte	0x6c, 0x6f, 0x6f, 0x70, 0x3a, 0x20, 0x25, 0x64, 0x0a, 0x00
.L_0:


//--------------------- .nv.shared.reserved.0     --------------------------
	.section	.nv.shared.reserved.0,"aw",@nobits
	.weak		__nv_reservedSMEM_offset_0_alias
	.size		__nv_reservedSMEM_offset_0_alias, 0, 64
	.other		__nv_reservedSMEM_offset_0_alias,@"STO_CUDA_RESERVED_SHARED STV_DEFAULT"
__nv_reservedSMEM_offset_0_alias:
	.zero		0
	.zero		64


//--------------------- .nv.constant0._Z10foo_kerneli --------------------------
	.section	.nv.constant0._Z10foo_kerneli,"a",@progbits
	.sectionflags	@""
	.align	4
.nv.constant0._Z10foo_kerneli:
	.zero		900


//--------------------- SYMBOLS --------------------------

	.type		.nv.reservedSmem.offset0,@object
	.size		.nv.reservedSmem.offset0,0x4
	.type		vprintf,@function
